//
// Generated by NVIDIA NVVM Compiler
//
// Compiler Build ID: CL-36424714
// Cuda compilation tools, release 13.0, V13.0.88
// Based on NVVM 20.0.0
//

.version 9.0
.target sm_100
.address_size 64

	// .globl	_Z9setToOnesPii

.visible .entry _Z9setToOnesPii(
	.param .u64 .ptr .align 1 _Z9setToOnesPii_param_0,
	.param .u32 _Z9setToOnesPii_param_1
)
{
	.reg .pred 	%p<4>;
	.reg .b32 	%r<7>;
	.reg .b64 	%rd<5>;

	ld.param.u64 	%rd1, [_Z9setToOnesPii_param_0];
	ld.param.u32 	%r2, [_Z9setToOnesPii_param_1];
	mov.u32 	%r3, %ctaid.x;
	mov.u32 	%r4, %ntid.x;
	mov.u32 	%r5, %tid.x;
	mad.lo.s32 	%r1, %r3, %r4, %r5;
	setp.lt.s32 	%p1, %r1, 3;
	setp.ge.s32 	%p2, %r1, %r2;
	or.pred  	%p3, %p1, %p2;
	@%p3 bra 	$L__BB0_2;
	cvta.to.global.u64 	%rd2, %rd1;
	mul.wide.u32 	%rd3, %r1, 4;
	add.s64 	%rd4, %rd2, %rd3;
	mov.b32 	%r6, 1;
	st.global.u32 	[%rd4], %r6;
$L__BB0_2:
	ret;

}


// ===== COMPILED SASS (sm_100) =====

	.target	sm_100

	.elftype	@"ET_EXEC"


//--------------------- .note.nv.tkinfo           --------------------------
	.section	.note.nv.tkinfo,"",@"SHT_NOTE"
	.sectionflags	@"SHF_NOTE_NV_TKINFO"
	.tkinfo
        /*0018*/ 	.word	0x00000002
        /*0030*/ 	.string	""
        /*0030*/ 	.string	"ptxas"
        /*0030*/ 	.string	"Cuda compilation tools, release 13.0, V13.0.88"
        /*0030*/ 	.string	"Build cuda_13.0.r13.0/compiler.36424714_0"
        /*0030*/ 	.string	"-arch sm_100 -m 64 "



//--------------------- .note.nv.cuinfo           --------------------------
	.section	.note.nv.cuinfo,"",@"SHT_NOTE"
	.sectionflags	@"SHF_NOTE_NV_CUINFO"
        /*0018*/ 	.short	0x0002
        /*001a*/ 	.short	0x0064
        /*001c*/ 	.short	0x0082
	.zero		2


//--------------------- .nv.info                  --------------------------
	.section	.nv.info,"",@"SHT_CUDA_INFO"
	.align	4


	//----- nvinfo : EIATTR_REGCOUNT
	.align		4
        /*0000*/ 	.byte	0x04, 0x2f
        /*0002*/ 	.short	(.L_1 - .L_0)
	.align		4
.L_0:
        /*0004*/ 	.word	index@(_Z9setToOnesPii)
        /*0008*/ 	.word	0x0000000a


	//----- nvinfo : EIATTR_FRAME_SIZE
	.align		4
.L_1:
        /*000c*/ 	.byte	0x04, 0x11
        /*000e*/ 	.short	(.L_3 - .L_2)
	.align		4
.L_2:
        /*0010*/ 	.word	index@(_Z9setToOnesPii)
        /*0014*/ 	.word	0x00000000


	//----- nvinfo : EIATTR_MIN_STACK_SIZE
	.align		4
.L_3:
        /*0018*/ 	.byte	0x04, 0x12
        /*001a*/ 	.short	(.L_5 - .L_4)
	.align		4
.L_4:
        /*001c*/ 	.word	index@(_Z9setToOnesPii)
        /*0020*/ 	.word	0x00000000
.L_5:


//--------------------- .nv.compat                --------------------------
	.section	.nv.compat,"",@"SHT_CUDA_COMPAT_INFO"
	.align	4
        /*0000*/ 	.byte	0x02, 0x09, 0x00, 0x00, 0x02, 0x02, 0x01, 0x00, 0x02, 0x05, 0x05, 0x00, 0x03, 0x07, 0x01, 0x01
        /*0010*/ 	.byte	0x02, 0x03, 0x00, 0x00, 0x02, 0x06, 0x01, 0x00, 0x04, 0x0b, 0x08, 0x00, 0x09, 0x00, 0x00, 0x00
        /*0020*/ 	.byte	0x00, 0x00, 0x00, 0x00


//--------------------- .nv.info._Z9setToOnesPii  --------------------------
	.section	.nv.info._Z9setToOnesPii,"",@"SHT_CUDA_INFO"
	.sectionflags	@""
	.align	4


	//----- nvinfo : EIATTR_CUDA_API_VERSION
	.align		4
        /*0000*/ 	.byte	0x04, 0x37
        /*0002*/ 	.short	(.L_7 - .L_6)
.L_6:
        /*0004*/ 	.word	0x00000082


	//----- nvinfo : EIATTR_KPARAM_INFO
	.align		4
.L_7:
        /*0008*/ 	.byte	0x04, 0x17
        /*000a*/ 	.short	(.L_9 - .L_8)
.L_8:
        /*000c*/ 	.word	0x00000000
        /*0010*/ 	.short	0x0001
        /*0012*/ 	.short	0x0008
        /*0014*/ 	.byte	0x00, 0xf0, 0x11, 0x00


	//----- nvinfo : EIATTR_KPARAM_INFO
	.align		4
.L_9:
        /*0018*/ 	.byte	0x04, 0x17
        /*001a*/ 	.short	(.L_11 - .L_10)
.L_10:
        /*001c*/ 	.word	0x00000000
        /*0020*/ 	.short	0x0000
        /*0022*/ 	.short	0x0000
        /*0024*/ 	.byte	0x00, 0xf5, 0x21, 0x00


	//----- nvinfo : EIATTR_SPARSE_MMA_MASK
	.align		4
.L_11:
        /*0028*/ 	.byte	0x03, 0x50
        /*002a*/ 	.short	0x0000


	//----- nvinfo : EIATTR_MAXREG_COUNT
	.align		4
        /*002c*/ 	.byte	0x03, 0x1b
        /*002e*/ 	.short	0x00ff


	//----- nvinfo : EIATTR_MERCURY_ISA_VERSION
	.align		4
        /*0030*/ 	.byte	0x03, 0x5f
        /*0032*/ 	.short	0x0101


	//----- nvinfo : EIATTR_VRC_CTA_INIT_COUNT
	.align		4
        /*0034*/ 	.byte	0x02, 0x4a
	.zero		1
	.zero		1


	//----- nvinfo : EIATTR_EXIT_INSTR_OFFSETS
	.align		4
        /*0038*/ 	.byte	0x04, 0x1c
        /*003a*/ 	.short	(.L_13 - .L_12)


	//   ....[0]....
.L_12:
        /*003c*/ 	.word	0x00000080


	//   ....[1]....
        /*0040*/ 	.word	0x000000e0


	//----- nvinfo : EIATTR_CBANK_PARAM_SIZE
	.align		4
.L_13:
        /*0044*/ 	.byte	0x03, 0x19
        /*0046*/ 	.short	0x000c


	//----- nvinfo : EIATTR_PARAM_CBANK
	.align		4
        /*0048*/ 	.byte	0x04, 0x0a
        /*004a*/ 	.short	(.L_15 - .L_14)
	.align		4
.L_14:
        /*004c*/ 	.word	index@(.nv.constant0._Z9setToOnesPii)
        /*0050*/ 	.short	0x0380
        /*0052*/ 	.short	0x000c


	//----- nvinfo : EIATTR_SW_WAR
	.align		4
.L_15:
        /*0054*/ 	.byte	0x04, 0x36
        /*0056*/ 	.short	(.L_17 - .L_16)
.L_16:
        /*0058*/ 	.word	0x00000008
.L_17:


//--------------------- .nv.callgraph             --------------------------
	.section	.nv.callgraph,"",@"SHT_CUDA_CALLGRAPH"
	.align	4
	.sectionentsize	8
	.align		4
        /*0000*/ 	.word	0x00000000
	.align		4
        /*0004*/ 	.word	0xffffffff
	.align		4
        /*0008*/ 	.word	0x00000000
	.align		4
        /*000c*/ 	.word	0xfffffffe
	.align		4
        /*0010*/ 	.word	0x00000000
	.align		4
        /*0014*/ 	.word	0xfffffffd
	.align		4
        /*0018*/ 	.word	0x00000000
	.align		4
        /*001c*/ 	.word	0xfffffffc


//--------------------- .text._Z9setToOnesPii     --------------------------
	.section	.text._Z9setToOnesPii,"ax",@progbits
	.align	128
        .global         _Z9setToOnesPii
        .type           _Z9setToOnesPii,@function
        .size           _Z9setToOnesPii,(.L_x_1 - _Z9setToOnesPii)
        .other          _Z9setToOnesPii,@"STO_CUDA_ENTRY STV_DEFAULT"
_Z9setToOnesPii:
.text._Z9setToOnesPii:
[----:B------:R-:W-:Y:S01]  /*0000*/  LDC R1, c[0x0][0x37c] ;  /* 0x0000df00ff017b82 */ /* 0x000fe20000000800 */
[----:B------:R-:W0:Y:S07]  /*0010*/  S2R R0, SR_TID.X ;  /* 0x0000000000007919 */ /* 0x000e2e0000002100 */
[----:B------:R-:W0:Y:S01]  /*0020*/  S2UR UR4, SR_CTAID.X ;  /* 0x00000000000479c3 */ /* 0x000e220000002500 */
[----:B------:R-:W1:Y:S07]  /*0030*/  LDCU UR5, c[0x0][0x388] ;  /* 0x00007100ff0577ac */ /* 0x000e6e0008000800 */
[----:B------:R-:W0:Y:S02]  /*0040*/  LDC R5, c[0x0][0x360] ;  /* 0x0000d800ff057b82 */ /* 0x000e240000000800 */
[----:B0-----:R-:W-:-:S05]  /*0050*/  IMAD R5, R5, UR4, R0 ;  /* 0x0000000405057c24 */ /* 0x001fca000f8e0200 */
[----:B-1----:R-:W-:-:S04]  /*0060*/  ISETP.GE.AND P0, PT, R5, UR5, PT ;  /* 0x0000000505007c0c */ /* 0x002fc8000bf06270 */
[----:B------:R-:W-:-:S13]  /*0070*/  ISETP.LT.OR P0, PT, R5, 0x3, P0 ;  /* 0x000000030500780c */ /* 0x000fda0000701670 */
[----:B------:R-:W-:Y:S05]  /*0080*/  @P0 EXIT ;  /* 0x000000000000094d */ /* 0x000fea0003800000 */
[----:B------:R-:W0:Y:S01]  /*0090*/  LDC.64 R2, c[0x0][0x380] ;  /* 0x0000e000ff027b82 */ /* 0x000e220000000a00 */
[----:B------:R-:W1:Y:S01]  /*00a0*/  LDCU.64 UR4, c[0x0][0x358] ;  /* 0x00006b00ff0477ac */ /* 0x000e620008000a00 */
[----:B------:R-:W-:Y:S02]  /*00b0*/  HFMA2 R7, -RZ, RZ, 0, 5.9604644775390625e-08 ;  /* 0x00000001ff077431 */ /* 0x000fe400000001ff */
[----:B0-----:R-:W-:-:S05]  /*00c0*/  IMAD.WIDE.U32 R2, R5, 0x4, R2 ;  /* 0x0000000405027825 */ /* 0x001fca00078e0002 */
[----:B-1----:R-:W-:Y:S01]  /*00d0*/  STG.E desc[UR4][R2.64], R7 ;  /* 0x0000000702007986 */ /* 0x002fe2000c101904 */
[----:B------:R-:W-:Y:S05]  /*00e0*/  EXIT ;  /* 0x000000000000794d */ /* 0x000fea0003800000 */
.L_x_0:
[----:B------:R-:W-:-:S00]  /*00f0*/  BRA `(.L_x_0) ;  /* 0xfffffffc00fc7947 */ /* 0x000fc0000383ffff */
[----:B------:R-:W-:-:S00]  /*0100*/  NOP ;  /* 0x0000000000007918 */ /* 0x000fc00000000000 */
[----:B------:R-:W-:-:S00]  /*0110*/  NOP ;  /* 0x0000000000007918 */ /* 0x000fc00000000000 */
[----:B------:R-:W-:-:S00]  /*0120*/  NOP ;  /* 0x0000000000007918 */ /* 0x000fc00000000000 */
[----:B------:R-:W-:-:S00]  /*0130*/  NOP ;  /* 0x0000000000007918 */ /* 0x000fc00000000000 */
[----:B------:R-:W-:-:S00]  /*0140*/  NOP ;  /* 0x0000000000007918 */ /* 0x000fc00000000000 */
[----:B------:R-:W-:-:S00]  /*0150*/  NOP ;  /* 0x0000000000007918 */ /* 0x000fc00000000000 */
[----:B------:R-:W-:-:S00]  /*0160*/  NOP ;  /* 0x0000000000007918 */ /* 0x000fc00000000000 */
[----:B------:R-:W-:-:S00]  /*0170*/  NOP ;  /* 0x0000000000007918 */ /* 0x000fc00000000000 */
.L_x_1:


//--------------------- .nv.shared.reserved.0     --------------------------
	.section	.nv.shared.reserved.0,"aw",@nobits
	.weak		__nv_reservedSMEM_offset_0_alias
	.size		__nv_reservedSMEM_offset_0_alias, 0, 64
	.other		__nv_reservedSMEM_offset_0_alias,@"STO_CUDA_RESERVED_SHARED STV_DEFAULT"
__nv_reservedSMEM_offset_0_alias:
	.zero		0
	.zero		64


//--------------------- .nv.constant0._Z9setToOnesPii --------------------------
	.section	.nv.constant0._Z9setToOnesPii,"a",@progbits
	.sectionflags	@""
	.align	4
.nv.constant0._Z9setToOnesPii:
	.zero		908


//--------------------- SYMBOLS --------------------------

	.type		.nv.reservedSmem.offset0,@object
	.size		.nv.reservedSmem.offset0,0x4
